//
// Generated by NVIDIA NVVM Compiler
//
// Compiler Build ID: CL-36424714
// Cuda compilation tools, release 13.0, V13.0.88
// Based on NVVM 20.0.0
//

.version 9.0
.target sm_100
.address_size 64

	// .globl	_Z12MatMulKernel6MatrixS_S_

.visible .entry _Z12MatMulKernel6MatrixS_S_(
	.param .align 8 .b8 _Z12MatMulKernel6MatrixS_S__param_0[16],
	.param .align 8 .b8 _Z12MatMulKernel6MatrixS_S__param_1[16],
	.param .align 8 .b8 _Z12MatMulKernel6MatrixS_S__param_2[16]
)
{
	.reg .pred 	%p<13>;
	.reg .b32 	%r<42>;
	.reg .b32 	%f<68>;
	.reg .b64 	%rd<53>;

	ld.param.u32 	%r1, [_Z12MatMulKernel6MatrixS_S__param_0];
	ld.param.u32 	%r2, [_Z12MatMulKernel6MatrixS_S__param_1];
	ld.param.u64 	%rd3, [_Z12MatMulKernel6MatrixS_S__param_2+8];
	ld.param.u64 	%rd7, [_Z12MatMulKernel6MatrixS_S__param_1+8];
	ld.param.u64 	%rd8, [_Z12MatMulKernel6MatrixS_S__param_0+8];
	ld.param.v2.u32 	{%r3, %r21}, [_Z12MatMulKernel6MatrixS_S__param_2];
	cvta.to.global.u64 	%rd1, %rd8;
	cvta.to.global.u64 	%rd2, %rd7;
	mov.u32 	%r22, %ctaid.y;
	mov.u32 	%r23, %ntid.y;
	mov.u32 	%r24, %tid.y;
	mad.lo.s32 	%r4, %r22, %r23, %r24;
	mov.u32 	%r25, %ctaid.x;
	mov.u32 	%r26, %ntid.x;
	mov.u32 	%r27, %tid.x;
	mad.lo.s32 	%r5, %r25, %r26, %r27;
	setp.ge.s32 	%p1, %r4, %r21;
	setp.ge.s32 	%p2, %r5, %r3;
	or.pred  	%p3, %p1, %p2;
	@%p3 bra 	$L__BB0_14;
	setp.lt.s32 	%p4, %r1, 1;
	mov.f32 	%f67, 0f00000000;
	@%p4 bra 	$L__BB0_13;
	mul.lo.s32 	%r6, %r1, %r4;
	and.b32  	%r7, %r1, 7;
	setp.lt.u32 	%p5, %r1, 8;
	mov.b32 	%r40, 0;
	mov.f32 	%f67, 0f00000000;
	@%p5 bra 	$L__BB0_5;
	and.b32  	%r40, %r1, 2147483640;
	neg.s32 	%r38, %r40;
	shl.b32 	%r10, %r2, 3;
	mul.wide.u32 	%rd9, %r6, 4;
	add.s64 	%rd10, %rd9, %rd1;
	add.s64 	%rd52, %rd10, 16;
	mov.f32 	%f67, 0f00000000;
	mul.wide.s32 	%rd13, %r2, 4;
	mov.u32 	%r37, %r5;
$L__BB0_4:
	.pragma "nounroll";
	ld.global.f32 	%f17, [%rd52+-16];
	mul.wide.s32 	%rd11, %r37, 4;
	add.s64 	%rd12, %rd2, %rd11;
	ld.global.f32 	%f18, [%rd12];
	fma.rn.f32 	%f19, %f17, %f18, %f67;
	ld.global.f32 	%f20, [%rd52+-12];
	add.s64 	%rd14, %rd12, %rd13;
	ld.global.f32 	%f21, [%rd14];
	fma.rn.f32 	%f22, %f20, %f21, %f19;
	ld.global.f32 	%f23, [%rd52+-8];
	add.s64 	%rd15, %rd14, %rd13;
	ld.global.f32 	%f24, [%rd15];
	fma.rn.f32 	%f25, %f23, %f24, %f22;
	ld.global.f32 	%f26, [%rd52+-4];
	add.s64 	%rd16, %rd15, %rd13;
	ld.global.f32 	%f27, [%rd16];
	fma.rn.f32 	%f28, %f26, %f27, %f25;
	ld.global.f32 	%f29, [%rd52];
	add.s64 	%rd17, %rd16, %rd13;
	ld.global.f32 	%f30, [%rd17];
	fma.rn.f32 	%f31, %f29, %f30, %f28;
	ld.global.f32 	%f32, [%rd52+4];
	add.s64 	%rd18, %rd17, %rd13;
	ld.global.f32 	%f33, [%rd18];
	fma.rn.f32 	%f34, %f32, %f33, %f31;
	ld.global.f32 	%f35, [%rd52+8];
	add.s64 	%rd19, %rd18, %rd13;
	ld.global.f32 	%f36, [%rd19];
	fma.rn.f32 	%f37, %f35, %f36, %f34;
	ld.global.f32 	%f38, [%rd52+12];
	add.s64 	%rd20, %rd19, %rd13;
	ld.global.f32 	%f39, [%rd20];
	fma.rn.f32 	%f67, %f38, %f39, %f37;
	add.s32 	%r38, %r38, 8;
	add.s32 	%r37, %r37, %r10;
	add.s64 	%rd52, %rd52, 32;
	setp.ne.s32 	%p6, %r38, 0;
	@%p6 bra 	$L__BB0_4;
$L__BB0_5:
	setp.eq.s32 	%p7, %r7, 0;
	@%p7 bra 	$L__BB0_13;
	and.b32  	%r16, %r1, 3;
	setp.lt.u32 	%p8, %r7, 4;
	@%p8 bra 	$L__BB0_8;
	add.s32 	%r29, %r40, %r6;
	mul.wide.u32 	%rd21, %r29, 4;
	add.s64 	%rd22, %rd1, %rd21;
	ld.global.f32 	%f41, [%rd22];
	mad.lo.s32 	%r30, %r40, %r2, %r5;
	mul.wide.s32 	%rd23, %r30, 4;
	add.s64 	%rd24, %rd2, %rd23;
	ld.global.f32 	%f42, [%rd24];
	fma.rn.f32 	%f43, %f41, %f42, %f67;
	cvt.u64.u32 	%rd25, %r6;
	cvt.u64.u32 	%rd26, %r40;
	add.s64 	%rd27, %rd26, %rd25;
	shl.b64 	%rd28, %rd27, 2;
	add.s64 	%rd29, %rd1, %rd28;
	ld.global.f32 	%f44, [%rd29+4];
	mul.wide.s32 	%rd30, %r2, 4;
	add.s64 	%rd31, %rd24, %rd30;
	ld.global.f32 	%f45, [%rd31];
	fma.rn.f32 	%f46, %f44, %f45, %f43;
	ld.global.f32 	%f47, [%rd29+8];
	add.s64 	%rd32, %rd31, %rd30;
	ld.global.f32 	%f48, [%rd32];
	fma.rn.f32 	%f49, %f47, %f48, %f46;
	ld.global.f32 	%f50, [%rd29+12];
	add.s64 	%rd33, %rd32, %rd30;
	ld.global.f32 	%f51, [%rd33];
	fma.rn.f32 	%f67, %f50, %f51, %f49;
	add.s32 	%r40, %r40, 4;
$L__BB0_8:
	setp.eq.s32 	%p9, %r16, 0;
	@%p9 bra 	$L__BB0_13;
	setp.eq.s32 	%p10, %r16, 1;
	@%p10 bra 	$L__BB0_11;
	add.s32 	%r31, %r40, %r6;
	mul.wide.u32 	%rd34, %r31, 4;
	add.s64 	%rd35, %rd1, %rd34;
	ld.global.f32 	%f53, [%rd35];
	mad.lo.s32 	%r32, %r40, %r2, %r5;
	mul.wide.s32 	%rd36, %r32, 4;
	add.s64 	%rd37, %rd2, %rd36;
	ld.global.f32 	%f54, [%rd37];
	fma.rn.f32 	%f55, %f53, %f54, %f67;
	cvt.u64.u32 	%rd38, %r6;
	cvt.u64.u32 	%rd39, %r40;
	add.s64 	%rd40, %rd39, %rd38;
	shl.b64 	%rd41, %rd40, 2;
	add.s64 	%rd42, %rd1, %rd41;
	ld.global.f32 	%f56, [%rd42+4];
	mul.wide.s32 	%rd43, %r2, 4;
	add.s64 	%rd44, %rd37, %rd43;
	ld.global.f32 	%f57, [%rd44];
	fma.rn.f32 	%f67, %f56, %f57, %f55;
	add.s32 	%r40, %r40, 2;
$L__BB0_11:
	and.b32  	%r33, %r1, 1;
	setp.eq.b32 	%p11, %r33, 1;
	not.pred 	%p12, %p11;
	@%p12 bra 	$L__BB0_13;
	add.s32 	%r34, %r40, %r6;
	mul.wide.u32 	%rd45, %r34, 4;
	add.s64 	%rd46, %rd1, %rd45;
	ld.global.f32 	%f58, [%rd46];
	mad.lo.s32 	%r35, %r40, %r2, %r5;
	mul.wide.s32 	%rd47, %r35, 4;
	add.s64 	%rd48, %rd2, %rd47;
	ld.global.f32 	%f59, [%rd48];
	fma.rn.f32 	%f67, %f58, %f59, %f67;
$L__BB0_13:
	mad.lo.s32 	%r36, %r3, %r4, %r5;
	cvta.to.global.u64 	%rd49, %rd3;
	mul.wide.s32 	%rd50, %r36, 4;
	add.s64 	%rd51, %rd49, %rd50;
	st.global.f32 	[%rd51], %f67;
$L__BB0_14:
	ret;

}


// ===== COMPILED SASS (sm_100) =====

	.target	sm_100

	.elftype	@"ET_EXEC"


//--------------------- .note.nv.tkinfo           --------------------------
	.section	.note.nv.tkinfo,"",@"SHT_NOTE"
	.sectionflags	@"SHF_NOTE_NV_TKINFO"
	.tkinfo
        /*0018*/ 	.word	0x00000002
        /*0030*/ 	.string	""
        /*0030*/ 	.string	"ptxas"
        /*0030*/ 	.string	"Cuda compilation tools, release 13.0, V13.0.88"
        /*0030*/ 	.string	"Build cuda_13.0.r13.0/compiler.36424714_0"
        /*0030*/ 	.string	"-arch sm_100 -m 64 "



//--------------------- .note.nv.cuinfo           --------------------------
	.section	.note.nv.cuinfo,"",@"SHT_NOTE"
	.sectionflags	@"SHF_NOTE_NV_CUINFO"
        /*0018*/ 	.short	0x0002
        /*001a*/ 	.short	0x0064
        /*001c*/ 	.short	0x0082
	.zero		2


//--------------------- .nv.info                  --------------------------
	.section	.nv.info,"",@"SHT_CUDA_INFO"
	.align	4


	//----- nvinfo : EIATTR_REGCOUNT
	.align		4
        /*0000*/ 	.byte	0x04, 0x2f
        /*0002*/ 	.short	(.L_1 - .L_0)
	.align		4
.L_0:
        /*0004*/ 	.word	index@(_Z12MatMulKernel6MatrixS_S_)
        /*0008*/ 	.word	0x00000020


	//----- nvinfo : EIATTR_FRAME_SIZE
	.align		4
.L_1:
        /*000c*/ 	.byte	0x04, 0x11
        /*000e*/ 	.short	(.L_3 - .L_2)
	.align		4
.L_2:
        /*0010*/ 	.word	index@(_Z12MatMulKernel6MatrixS_S_)
        /*0014*/ 	.word	0x00000000


	//----- nvinfo : EIATTR_MIN_STACK_SIZE
	.align		4
.L_3:
        /*0018*/ 	.byte	0x04, 0x12
        /*001a*/ 	.short	(.L_5 - .L_4)
	.align		4
.L_4:
        /*001c*/ 	.word	index@(_Z12MatMulKernel6MatrixS_S_)
        /*0020*/ 	.word	0x00000000
.L_5:


//--------------------- .nv.compat                --------------------------
	.section	.nv.compat,"",@"SHT_CUDA_COMPAT_INFO"
	.align	4
        /*0000*/ 	.byte	0x02, 0x09, 0x00, 0x00, 0x02, 0x02, 0x01, 0x00, 0x02, 0x05, 0x05, 0x00, 0x03, 0x07, 0x01, 0x01
        /*0010*/ 	.byte	0x02, 0x03, 0x00, 0x00, 0x02, 0x06, 0x01, 0x00, 0x04, 0x0b, 0x08, 0x00, 0x09, 0x00, 0x00, 0x00
        /*0020*/ 	.byte	0x00, 0x00, 0x00, 0x00


//--------------------- .nv.info._Z12MatMulKernel6MatrixS_S_ --------------------------
	.section	.nv.info._Z12MatMulKernel6MatrixS_S_,"",@"SHT_CUDA_INFO"
	.sectionflags	@""
	.align	4


	//----- nvinfo : EIATTR_CUDA_API_VERSION
	.align		4
        /*0000*/ 	.byte	0x04, 0x37
        /*0002*/ 	.short	(.L_7 - .L_6)
.L_6:
        /*0004*/ 	.word	0x00000082


	//----- nvinfo : EIATTR_KPARAM_INFO
	.align		4
.L_7:
        /*0008*/ 	.byte	0x04, 0x17
        /*000a*/ 	.short	(.L_9 - .L_8)
.L_8:
        /*000c*/ 	.word	0x00000000
        /*0010*/ 	.short	0x0002
        /*0012*/ 	.short	0x0020
        /*0014*/ 	.byte	0x00, 0xf0, 0x41, 0x00


	//----- nvinfo : EIATTR_KPARAM_INFO
	.align		4
.L_9:
        /*0018*/ 	.byte	0x04, 0x17
        /*001a*/ 	.short	(.L_11 - .L_10)
.L_10:
        /*001c*/ 	.word	0x00000000
        /*0020*/ 	.short	0x0001
        /*0022*/ 	.short	0x0010
        /*0024*/ 	.byte	0x00, 0xf0, 0x41, 0x00


	//----- nvinfo : EIATTR_KPARAM_INFO
	.align		4
.L_11:
        /*0028*/ 	.byte	0x04, 0x17
        /*002a*/ 	.short	(.L_13 - .L_12)
.L_12:
        /*002c*/ 	.word	0x00000000
        /*0030*/ 	.short	0x0000
        /*0032*/ 	.short	0x0000
        /*0034*/ 	.byte	0x00, 0xf0, 0x41, 0x00


	//----- nvinfo : EIATTR_SPARSE_MMA_MASK
	.align		4
.L_13:
        /*0038*/ 	.byte	0x03, 0x50
        /*003a*/ 	.short	0x0000


	//----- nvinfo : EIATTR_MAXREG_COUNT
	.align		4
        /*003c*/ 	.byte	0x03, 0x1b
        /*003e*/ 	.short	0x00ff


	//----- nvinfo : EIATTR_MERCURY_ISA_VERSION
	.align		4
        /*0040*/ 	.byte	0x03, 0x5f
        /*0042*/ 	.short	0x0101


	//----- nvinfo : EIATTR_VRC_CTA_INIT_COUNT
	.align		4
        /*0044*/ 	.byte	0x02, 0x4a
	.zero		1
	.zero		1


	//----- nvinfo : EIATTR_EXIT_INSTR_OFFSETS
	.align		4
        /*0048*/ 	.byte	0x04, 0x1c
        /*004a*/ 	.short	(.L_15 - .L_14)


	//   ....[0]....
.L_14:
        /*004c*/ 	.word	0x000000c0


	//   ....[1]....
        /*0050*/ 	.word	0x00000930


	//----- nvinfo : EIATTR_CBANK_PARAM_SIZE
	.align		4
.L_15:
        /*0054*/ 	.byte	0x03, 0x19
        /*0056*/ 	.short	0x0030


	//----- nvinfo : EIATTR_PARAM_CBANK
	.align		4
        /*0058*/ 	.byte	0x04, 0x0a
        /*005a*/ 	.short	(.L_17 - .L_16)
	.align		4
.L_16:
        /*005c*/ 	.word	index@(.nv.constant0._Z12MatMulKernel6MatrixS_S_)
        /*0060*/ 	.short	0x0380
        /*0062*/ 	.short	0x0030


	//----- nvinfo : EIATTR_SW_WAR
	.align		4
.L_17:
        /*0064*/ 	.byte	0x04, 0x36
        /*0066*/ 	.short	(.L_19 - .L_18)
.L_18:
        /*0068*/ 	.word	0x00000008
.L_19:


//--------------------- .nv.callgraph             --------------------------
	.section	.nv.callgraph,"",@"SHT_CUDA_CALLGRAPH"
	.align	4
	.sectionentsize	8
	.align		4
        /*0000*/ 	.word	0x00000000
	.align		4
        /*0004*/ 	.word	0xffffffff
	.align		4
        /*0008*/ 	.word	0x00000000
	.align		4
        /*000c*/ 	.word	0xfffffffe
	.align		4
        /*0010*/ 	.word	0x00000000
	.align		4
        /*0014*/ 	.word	0xfffffffd
	.align		4
        /*0018*/ 	.word	0x00000000
	.align		4
        /*001c*/ 	.word	0xfffffffc


//--------------------- .text._Z12MatMulKernel6MatrixS_S_ --------------------------
	.section	.text._Z12MatMulKernel6MatrixS_S_,"ax",@progbits
	.align	128
        .global         _Z12MatMulKernel6MatrixS_S_
        .type           _Z12MatMulKernel6MatrixS_S_,@function
        .size           _Z12MatMulKernel6MatrixS_S_,(.L_x_6 - _Z12MatMulKernel6MatrixS_S_)
        .other          _Z12MatMulKernel6MatrixS_S_,@"STO_CUDA_ENTRY STV_DEFAULT"
_Z12MatMulKernel6MatrixS_S_:
.text._Z12MatMulKernel6MatrixS_S_:
[----:B------:R-:W-:Y:S01]  /*0000*/  LDC R1, c[0x0][0x37c] ;  /* 0x0000df00ff017b82 */ /* 0x000fe20000000800 */
[----:B------:R-:W0:Y:S07]  /*0010*/  S2R R3, SR_TID.X ;  /* 0x0000000000037919 */ /* 0x000e2e0000002100 */
[----:B------:R-:W1:Y:S01]  /*0020*/  LDC R15, c[0x0][0x364] ;  /* 0x0000d900ff0f7b82 */ /* 0x000e620000000800 */
[----:B------:R-:W2:Y:S01]  /*0030*/  LDCU.64 UR10, c[0x0][0x3a0] ;  /* 0x00007400ff0a77ac */ /* 0x000ea20008000a00 */
[----:B------:R-:W1:Y:S06]  /*0040*/  S2R R2, SR_TID.Y ;  /* 0x0000000000027919 */ /* 0x000e6c0000002200 */
[----:B------:R-:W0:Y:S08]  /*0050*/  S2UR UR5, SR_CTAID.X ;  /* 0x00000000000579c3 */ /* 0x000e300000002500 */
[----:B------:R-:W0:Y:S08]  /*0060*/  LDC R0, c[0x0][0x360] ;  /* 0x0000d800ff007b82 */ /* 0x000e300000000800 */
[----:B------:R-:W1:Y:S01]  /*0070*/  S2UR UR4, SR_CTAID.Y ;  /* 0x00000000000479c3 */ /* 0x000e620000002600 */
[----:B0-----:R-:W-:-:S05]  /*0080*/  IMAD R0, R0, UR5, R3 ;  /* 0x0000000500007c24 */ /* 0x001fca000f8e0203 */
[----:B--2---:R-:W-:Y:S01]  /*0090*/  ISETP.GE.AND P0, PT, R0, UR10, PT ;  /* 0x0000000a00007c0c */ /* 0x004fe2000bf06270 */
[----:B-1----:R-:W-:-:S05]  /*00a0*/  IMAD R15, R15, UR4, R2 ;  /* 0x000000040f0f7c24 */ /* 0x002fca000f8e0202 */
[----:B------:R-:W-:-:S13]  /*00b0*/  ISETP.GE.OR P0, PT, R15, UR11, P0 ;  /* 0x0000000b0f007c0c */ /* 0x000fda0008706670 */
[----:B------:R-:W-:Y:S05]  /*00c0*/  @P0 EXIT ;  /* 0x000000000000094d */ /* 0x000fea0003800000 */
[----:B------:R-:W0:Y:S01]  /*00d0*/  LDCU UR5, c[0x0][0x380] ;  /* 0x00007000ff0577ac */ /* 0x000e220008000800 */
[----:B------:R-:W-:Y:S01]  /*00e0*/  HFMA2 R17, -RZ, RZ, 0, 0 ;  /* 0x00000000ff117431 */ /* 0x000fe200000001ff */
[----:B------:R-:W1:Y:S01]  /*00f0*/  LDCU.64 UR8, c[0x0][0x358] ;  /* 0x00006b00ff0877ac */ /* 0x000e620008000a00 */
[----:B0-----:R-:W-:-:S09]  /*0100*/  UISETP.GE.AND UP0, UPT, UR5, 0x1, UPT ;  /* 0x000000010500788c */ /* 0x001fd2000bf06270 */
[----:B-1----:R-:W-:Y:S05]  /*0110*/  BRA.U !UP0, `(.L_x_0) ;  /* 0x0000000508f47547 */ /* 0x002fea000b800000 */
[----:B------:R-:W-:Y:S02]  /*0120*/  UISETP.GE.U32.AND UP1, UPT, UR5, 0x8, UPT ;  /* 0x000000080500788c */ /* 0x000fe4000bf26070 */
[----:B------:R-:W-:Y:S01]  /*0130*/  IMAD R14, R15, UR5, RZ ;  /* 0x000000050f0e7c24 */ /* 0x000fe2000f8e02ff */
[----:B------:R-:W-:Y:S01]  /*0140*/  ULOP3.LUT UR6, UR5, 0x7, URZ, 0xc0, !UPT ;  /* 0x0000000705067892 */ /* 0x000fe2000f8ec0ff */
[----:B------:R-:W-:Y:S01]  /*0150*/  MOV R17, RZ ;  /* 0x000000ff00117202 */ /* 0x000fe20000000f00 */
[----:B------:R-:W-:Y:S02]  /*0160*/  UMOV UR4, URZ ;  /* 0x000000ff00047c82 */ /* 0x000fe40008000000 */
[----:B------:R-:W-:Y:S02]  /*0170*/  UISETP.NE.AND UP0, UPT, UR6, URZ, UPT ;  /* 0x000000ff0600728c */ /* 0x000fe4000bf05270 */
[----:B------:R-:W-:Y:S09]  /*0180*/  BRA.U !UP1, `(.L_x_1) ;  /* 0x0000000109c47547 */ /* 0x000ff2000b800000 */
[----:B------:R-:W0:Y:S01]  /*0190*/  LDC.64 R2, c[0x0][0x388] ;  /* 0x0000e200ff027b82 */ /* 0x000e220000000a00 */
[----:B------:R-:W-:Y:S01]  /*01a0*/  ULOP3.LUT UR4, UR5, 0x7ffffff8, URZ, 0xc0, !UPT ;  /* 0x7ffffff805047892 */ /* 0x000fe2000f8ec0ff */
[----:B------:R-:W-:Y:S02]  /*01b0*/  MOV R17, RZ ;  /* 0x000000ff00117202 */ /* 0x000fe40000000f00 */
[----:B------:R-:W-:Y:S01]  /*01c0*/  MOV R16, R0 ;  /* 0x0000000000107202 */ /* 0x000fe20000000f00 */
[----:B------:R-:W-:Y:S01]  /*01d0*/  UIADD3 UR7, UPT, UPT, -UR4, URZ, URZ ;  /* 0x000000ff04077290 */ /* 0x000fe2000fffe1ff */
[----:B0-----:R-:W-:-:S03]  /*01e0*/  IMAD.WIDE.U32 R2, R14, 0x4, R2 ;  /* 0x000000040e027825 */ /* 0x001fc600078e0002 */
[----:B------:R-:W-:-:S04]  /*01f0*/  IADD3 R4, P0, PT, R2, 0x10, RZ ;  /* 0x0000001002047810 */ /* 0x000fc80007f1e0ff */
[----:B------:R-:W-:-:S09]  /*0200*/  IADD3.X R3, PT, PT, RZ, R3, RZ, P0, !PT ;  /* 0x00000003ff037210 */ /* 0x000fd200007fe4ff */
.L_x_2:
[----:B------:R-:W0:Y:S01]  /*0210*/  LDC.64 R10, c[0x0][0x398] ;  /* 0x0000e600ff0a7b82 */ /* 0x000e220000000a00 */
[----:B------:R-:W-:-:S05]  /*0220*/  MOV R2, R4 ;  /* 0x0000000400027202 */ /* 0x000fca0000000f00 */
[----:B------:R-:W2:Y:S02]  /*0230*/  LDG.E R18, desc[UR8][R2.64+-0x10] ;  /* 0xfffff00802127981 */ /* 0x000ea4000c1e1900 */
[----:B------:R-:W1:Y:S02]  /*0240*/  LDC R19, c[0x0][0x390] ;  /* 0x0000e400ff137b82 */ /* 0x000e640000000800 */
[----:B------:R-:W3:Y:S04]  /*0250*/  LDG.E R22, desc[UR8][R2.64+-0xc] ;  /* 0xfffff40802167981 */ /* 0x000ee8000c1e1900 */
[----:B------:R-:W4:Y:S04]  /*0260*/  LDG.E R23, desc[UR8][R2.64+-0x8] ;  /* 0xfffff80802177981 */ /* 0x000f28000c1e1900 */
[----:B------:R-:W5:Y:S04]  /*0270*/  LDG.E R25, desc[UR8][R2.64+-0x4] ;  /* 0xfffffc0802197981 */ /* 0x000f68000c1e1900 */
[----:B------:R-:W5:Y:S01]  /*0280*/  LDG.E R26, desc[UR8][R2.64] ;  /* 0x00000008021a7981 */ /* 0x000f62000c1e1900 */
[----:B0-----:R-:W-:-:S05]  /*0290*/  IMAD.WIDE R10, R16, 0x4, R10 ;  /* 0x00000004100a7825 */ /* 0x001fca00078e020a */
[----:B------:R0:W2:Y:S01]  /*02a0*/  LDG.E R20, desc[UR8][R10.64] ;  /* 0x000000080a147981 */ /* 0x0000a2000c1e1900 */
[----:B-1----:R-:W-:-:S05]  /*02b0*/  IMAD.WIDE R28, R19, 0x4, R10 ;  /* 0x00000004131c7825 */ /* 0x002fca00078e020a */
[----:B------:R-:W3:Y:S01]  /*02c0*/  LDG.E R21, desc[UR8][R28.64] ;  /* 0x000000081c157981 */ /* 0x000ee2000c1e1900 */
[----:B------:R-:W-:-:S05]  /*02d0*/  IMAD.WIDE R12, R19, 0x4, R28 ;  /* 0x00000004130c7825 */ /* 0x000fca00078e021c */
[----:B------:R1:W4:Y:S01]  /*02e0*/  LDG.E R24, desc[UR8][R12.64] ;  /* 0x000000080c187981 */ /* 0x000322000c1e1900 */
[----:B------:R-:W-:-:S03]  /*02f0*/  IMAD.WIDE R8, R19, 0x4, R12 ;  /* 0x0000000413087825 */ /* 0x000fc600078e020c */
[----:B------:R-:W5:Y:S01]  /*0300*/  LDG.E R28, desc[UR8][R2.64+0x4] ;  /* 0x00000408021c7981 */ /* 0x000f62000c1e1900 */
[----:B------:R-:W-:-:S03]  /*0310*/  IMAD.WIDE R4, R19, 0x4, R8 ;  /* 0x0000000413047825 */ /* 0x000fc600078e0208 */
[----:B------:R-:W5:Y:S04]  /*0320*/  LDG.E R29, desc[UR8][R2.64+0x8] ;  /* 0x00000808021d7981 */ /* 0x000f68000c1e1900 */
[----:B------:R-:W5:Y:S01]  /*0330*/  LDG.E R8, desc[UR8][R8.64] ;  /* 0x0000000808087981 */ /* 0x000f62000c1e1900 */
[----:B------:R-:W-:-:S03]  /*0340*/  IMAD.WIDE R6, R19, 0x4, R4 ;  /* 0x0000000413067825 */ /* 0x000fc600078e0204 */
[----:B------:R1:W5:Y:S01]  /*0350*/  LDG.E R5, desc[UR8][R4.64] ;  /* 0x0000000804057981 */ /* 0x000362000c1e1900 */
[----:B0-----:R-:W-:-:S03]  /*0360*/  IMAD.WIDE R10, R19, 0x4, R6 ;  /* 0x00000004130a7825 */ /* 0x001fc600078e0206 */
[----:B------:R-:W5:Y:S01]  /*0370*/  LDG.E R7, desc[UR8][R6.64] ;  /* 0x0000000806077981 */ /* 0x000f62000c1e1900 */
[----:B-1----:R-:W-:-:S03]  /*0380*/  IMAD.WIDE R12, R19, 0x4, R10 ;  /* 0x00000004130c7825 */ /* 0x002fc600078e020a */
[----:B------:R-:W5:Y:S04]  /*0390*/  LDG.E R27, desc[UR8][R10.64] ;  /* 0x000000080a1b7981 */ /* 0x000f68000c1e1900 */
[----:B------:R0:W5:Y:S04]  /*03a0*/  LDG.E R9, desc[UR8][R2.64+0xc] ;  /* 0x00000c0802097981 */ /* 0x000168000c1e1900 */
[----:B------:R-:W5:Y:S01]  /*03b0*/  LDG.E R12, desc[UR8][R12.64] ;  /* 0x000000080c0c7981 */ /* 0x000f62000c1e1900 */
[----:B------:R-:W-:-:S04]  /*03c0*/  UIADD3 UR7, UPT, UPT, UR7, 0x8, URZ ;  /* 0x0000000807077890 */ /* 0x000fc8000fffe0ff */
[----:B------:R-:W-:Y:S01]  /*03d0*/  UISETP.NE.AND UP1, UPT, UR7, URZ, UPT ;  /* 0x000000ff0700728c */ /* 0x000fe2000bf25270 */
[----:B------:R-:W-:Y:S02]  /*03e0*/  IADD3 R4, P0, PT, R2, 0x20, RZ ;  /* 0x0000002002047810 */ /* 0x000fe40007f1e0ff */
[----:B------:R-:W-:Y:S02]  /*03f0*/  LEA R16, R19, R16, 0x3 ;  /* 0x0000001013107211 */ /* 0x000fe400078e18ff */
[----:B0-----:R-:W-:Y:S01]  /*0400*/  IADD3.X R3, PT, PT, RZ, R3, RZ, P0, !PT ;  /* 0x00000003ff037210 */ /* 0x001fe200007fe4ff */
[----:B--2---:R-:W-:-:S04]  /*0410*/  FFMA R17, R18, R20, R17 ;  /* 0x0000001412117223 */ /* 0x004fc80000000011 */
[----:B---3--:R-:W-:-:S04]  /*0420*/  FFMA R22, R22, R21, R17 ;  /* 0x0000001516167223 */ /* 0x008fc80000000011 */
[----:B----4-:R-:W-:-:S04]  /*0430*/  FFMA R22, R23, R24, R22 ;  /* 0x0000001817167223 */ /* 0x010fc80000000016 */
[----:B-----5:R-:W-:-:S04]  /*0440*/  FFMA R25, R25, R8, R22 ;  /* 0x0000000819197223 */ /* 0x020fc80000000016 */
[----:B------:R-:W-:-:S04]  /*0450*/  FFMA R5, R26, R5, R25 ;  /* 0x000000051a057223 */ /* 0x000fc80000000019 */
[----:B------:R-:W-:-:S04]  /*0460*/  FFMA R28, R28, R7, R5 ;  /* 0x000000071c1c7223 */ /* 0x000fc80000000005 */
[----:B------:R-:W-:-:S04]  /*0470*/  FFMA R28, R29, R27, R28 ;  /* 0x0000001b1d1c7223 */ /* 0x000fc8000000001c */
[----:B------:R-:W-:Y:S01]  /*0480*/  FFMA R17, R9, R12, R28 ;  /* 0x0000000c09117223 */ /* 0x000fe2000000001c */
[----:B------:R-:W-:Y:S06]  /*0490*/  BRA.U UP1, `(.L_x_2) ;  /* 0xfffffffd015c7547 */ /* 0x000fec000b83ffff */
.L_x_1:
[----:B------:R-:W-:Y:S05]  /*04a0*/  BRA.U !UP0, `(.L_x_0) ;  /* 0x0000000508107547 */ /* 0x000fea000b800000 */
[----:B------:R-:W-:Y:S02]  /*04b0*/  UISETP.GE.U32.AND UP0, UPT, UR6, 0x4, UPT ;  /* 0x000000040600788c */ /* 0x000fe4000bf06070 */
[----:B------:R-:W-:-:S04]  /*04c0*/  ULOP3.LUT UR7, UR5, 0x3, URZ, 0xc0, !UPT ;  /* 0x0000000305077892 */ /* 0x000fc8000f8ec0ff */
[----:B------:R-:W-:-:S03]  /*04d0*/  UISETP.NE.AND UP1, UPT, UR7, URZ, UPT ;  /* 0x000000ff0700728c */ /* 0x000fc6000bf25270 */
[----:B------:R-:W-:Y:S08]  /*04e0*/  BRA.U !UP0, `(.L_x_3) ;  /* 0x0000000108707547 */ /* 0x000ff0000b800000 */
[----:B------:R-:W0:Y:S01]  /*04f0*/  LDC R13, c[0x0][0x390] ;  /* 0x0000e400ff0d7b82 */ /* 0x000e220000000800 */
[----:B------:R-:W1:Y:S01]  /*0500*/  LDCU.64 UR12, c[0x0][0x388] ;  /* 0x00007100ff0c77ac */ /* 0x000e620008000a00 */
[C---:B------:R-:W-:Y:S02]  /*0510*/  IADD3 R3, PT, PT, R14.reuse, UR4, RZ ;  /* 0x000000040e037c10 */ /* 0x040fe4000fffe0ff */
[----:B------:R-:W-:-:S04]  /*0520*/  IADD3 R10, P0, PT, R14, UR4, RZ ;  /* 0x000000040e0a7c10 */ /* 0x000fc8000ff1e0ff */
[----:B------:R-:W2:Y:S08]  /*0530*/  LDC.64 R6, c[0x0][0x398] ;  /* 0x0000e600ff067b82 */ /* 0x000eb00000000a00 */
[----:B------:R-:W3:Y:S01]  /*0540*/  LDC.64 R4, c[0x0][0x388] ;  /* 0x0000e200ff047b82 */ /* 0x000ee20000000a00 */
[----:B0-----:R-:W-:-:S04]  /*0550*/  IMAD R9, R13, UR4, R0 ;  /* 0x000000040d097c24 */ /* 0x001fc8000f8e0200 */
[----:B--2---:R-:W-:-:S04]  /*0560*/  IMAD.WIDE R6, R9, 0x4, R6 ;  /* 0x0000000409067825 */ /* 0x004fc800078e0206 */
[----:B------:R-:W-:Y:S02]  /*0570*/  IMAD.WIDE R8, R13, 0x4, R6 ;  /* 0x000000040d087825 */ /* 0x000fe400078e0206 */
[----:B------:R-:W2:Y:S02]  /*0580*/  LDG.E R6, desc[UR8][R6.64] ;  /* 0x0000000806067981 */ /* 0x000ea4000c1e1900 */
[----:B---3--:R-:W-:Y:S01]  /*0590*/  IMAD.WIDE.U32 R4, R3, 0x4, R4 ;  /* 0x0000000403047825 */ /* 0x008fe200078e0004 */
[----:B------:R-:W-:Y:S02]  /*05a0*/  IADD3.X R3, PT, PT, RZ, RZ, RZ, P0, !PT ;  /* 0x000000ffff037210 */ /* 0x000fe400007fe4ff */
[----:B-1----:R-:W-:-:S03]  /*05b0*/  LEA R2, P0, R10, UR12, 0x2 ;  /* 0x0000000c0a027c11 */ /* 0x002fc6000f8010ff */
[----:B------:R-:W2:Y:S01]  /*05c0*/  LDG.E R4, desc[UR8][R4.64] ;  /* 0x0000000804047981 */ /* 0x000ea2000c1e1900 */
[----:B------:R-:W-:Y:S01]  /*05d0*/  LEA.HI.X R3, R10, UR13, R3, 0x2, P0 ;  /* 0x0000000d0a037c11 */ /* 0x000fe200080f1403 */
[C---:B------:R-:W-:Y:S02]  /*05e0*/  IMAD.WIDE R10, R13.reuse, 0x4, R8 ;  /* 0x000000040d0a7825 */ /* 0x040fe400078e0208 */
[----:B------:R-:W3:Y:S04]  /*05f0*/  LDG.E R8, desc[UR8][R8.64] ;  /* 0x0000000808087981 */ /* 0x000ee8000c1e1900 */
[----:B------:R-:W3:Y:S01]  /*0600*/  LDG.E R16, desc[UR8][R2.64+0x4] ;  /* 0x0000040802107981 */ /* 0x000ee2000c1e1900 */
[----:B------:R-:W-:-:S03]  /*0610*/  IMAD.WIDE R12, R13, 0x4, R10 ;  /* 0x000000040d0c7825 */ /* 0x000fc600078e020a */
[----:B------:R-:W4:Y:S04]  /*0620*/  LDG.E R18, desc[UR8][R10.64] ;  /* 0x000000080a127981 */ /* 0x000f28000c1e1900 */
[----:B------:R-:W4:Y:S04]  /*0630*/  LDG.E R19, desc[UR8][R2.64+0x8] ;  /* 0x0000080802137981 */ /* 0x000f28000c1e1900 */
[----:B------:R-:W5:Y:S04]  /*0640*/  LDG.E R21, desc[UR8][R2.64+0xc] ;  /* 0x00000c0802157981 */ /* 0x000f68000c1e1900 */
[----:B------:R-:W5:Y:S01]  /*0650*/  LDG.E R12, desc[UR8][R12.64] ;  /* 0x000000080c0c7981 */ /* 0x000f62000c1e1900 */
[----:B------:R-:W-:Y:S01]  /*0660*/  UIADD3 UR4, UPT, UPT, UR4, 0x4, URZ ;  /* 0x0000000404047890 */ /* 0x000fe2000fffe0ff */
[----:B--2---:R-:W-:-:S04]  /*0670*/  FFMA R17, R4, R6, R17 ;  /* 0x0000000604117223 */ /* 0x004fc80000000011 */
[----:B---3--:R-:W-:-:S04]  /*0680*/  FFMA R16, R16, R8, R17 ;  /* 0x0000000810107223 */ /* 0x008fc80000000011 */
[----:B----4-:R-:W-:-:S04]  /*0690*/  FFMA R16, R19, R18, R16 ;  /* 0x0000001213107223 */ /* 0x010fc80000000010 */
[----:B-----5:R-:W-:-:S07]  /*06a0*/  FFMA R17, R21, R12, R16 ;  /* 0x0000000c15117223 */ /* 0x020fce0000000010 */
.L_x_3:
[----:B------:R-:W-:Y:S05]  /*06b0*/  BRA.U !UP1, `(.L_x_0) ;  /* 0x00000001098c7547 */ /* 0x000fea000b800000 */
[----:B------:R-:W-:Y:S02]  /*06c0*/  UISETP.NE.AND UP0, UPT, UR7, 0x1, UPT ;  /* 0x000000010700788c */ /* 0x000fe4000bf05270 */
[----:B------:R-:W-:-:S04]  /*06d0*/  ULOP3.LUT UR5, UR5, 0x1, URZ, 0xc0, !UPT ;  /* 0x0000000105057892 */ /* 0x000fc8000f8ec0ff */
[----:B------:R-:W-:-:S03]  /*06e0*/  UISETP.NE.U32.AND UP1, UPT, UR5, 0x1, UPT ;  /* 0x000000010500788c */ /* 0x000fc6000bf25070 */
[----:B------:R-:W-:Y:S08]  /*06f0*/  BRA.U !UP0, `(.L_x_4) ;  /* 0x0000000108507547 */ /* 0x000ff0000b800000 */
[----:B------:R-:W0:Y:S01]  /*0700*/  LDC R9, c[0x0][0x390] ;  /* 0x0000e400ff097b82 */ /* 0x000e220000000800 */
[----:B------:R-:W1:Y:S01]  /*0710*/  LDCU.64 UR6, c[0x0][0x388] ;  /* 0x00007100ff0677ac */ /* 0x000e620008000a00 */
[C---:B------:R-:W-:Y:S02]  /*0720*/  IADD3 R7, PT, PT, R14.reuse, UR4, RZ ;  /* 0x000000040e077c10 */ /* 0x040fe4000fffe0ff */
[----:B------:R-:W-:-:S04]  /*0730*/  IADD3 R8, P0, PT, R14, UR4, RZ ;  /* 0x000000040e087c10 */ /* 0x000fc8000ff1e0ff */
[----:B------:R-:W2:Y:S08]  /*0740*/  LDC.64 R2, c[0x0][0x388] ;  /* 0x0000e200ff027b82 */ /* 0x000eb00000000a00 */
[----:B------:R-:W3:Y:S01]  /*0750*/  LDC.64 R4, c[0x0][0x398] ;  /* 0x0000e600ff047b82 */ /* 0x000ee20000000a00 */
[----:B0-----:R-:W-:Y:S02]  /*0760*/  IMAD R11, R9, UR4, R0 ;  /* 0x00000004090b7c24 */ /* 0x001fe4000f8e0200 */
[----:B--2---:R-:W-:Y:S01]  /*0770*/  IMAD.WIDE.U32 R2, R7, 0x4, R2 ;  /* 0x0000000407027825 */ /* 0x004fe200078e0002 */
[----:B------:R-:W-:-:S02]  /*0780*/  IADD3.X R7, PT, PT, RZ, RZ, RZ, P0, !PT ;  /* 0x000000ffff077210 */ /* 0x000fc400007fe4ff */
[----:B-1----:R-:W-:-:S03]  /*0790*/  LEA R6, P0, R8, UR6, 0x2 ;  /* 0x0000000608067c11 */ /* 0x002fc6000f8010ff */
[----:B------:R-:W2:Y:S01]  /*07a0*/  LDG.E R2, desc[UR8][R2.64] ;  /* 0x0000000802027981 */ /* 0x000ea2000c1e1900 */
[----:B------:R-:W-:Y:S01]  /*07b0*/  LEA.HI.X R7, R8, UR7, R7, 0x2, P0 ;  /* 0x0000000708077c11 */ /* 0x000fe200080f1407 */
[----:B---3--:R-:W-:-:S04]  /*07c0*/  IMAD.WIDE R4, R11, 0x4, R4 ;  /* 0x000000040b047825 */ /* 0x008fc800078e0204 */
[----:B------:R-:W3:Y:S01]  /*07d0*/  LDG.E R6, desc[UR8][R6.64+0x4] ;  /* 0x0000040806067981 */ /* 0x000ee2000c1e1900 */
[----:B------:R-:W-:-:S03]  /*07e0*/  IMAD.WIDE R8, R9, 0x4, R4 ;  /* 0x0000000409087825 */ /* 0x000fc600078e0204 */
[----:B------:R-:W2:Y:S04]  /*07f0*/  LDG.E R4, desc[UR8][R4.64] ;  /* 0x0000000804047981 */ /* 0x000ea8000c1e1900 */
[----:B------:R-:W3:Y:S01]  /*0800*/  LDG.E R8, desc[UR8][R8.64] ;  /* 0x0000000808087981 */ /* 0x000ee2000c1e1900 */
[----:B------:R-:W-:Y:S01]  /*0810*/  UIADD3 UR4, UPT, UPT, UR4, 0x2, URZ ;  /* 0x0000000204047890 */ /* 0x000fe2000fffe0ff */
[----:B--2---:R-:W-:-:S04]  /*0820*/  FFMA R17, R2, R4, R17 ;  /* 0x0000000402117223 */ /* 0x004fc80000000011 */
[----:B---3--:R-:W-:-:S07]  /*0830*/  FFMA R17, R6, R8, R17 ;  /* 0x0000000806117223 */ /* 0x008fce0000000011 */
.L_x_4:
[----:B------:R-:W-:Y:S05]  /*0840*/  BRA.U UP1, `(.L_x_0) ;  /* 0x0000000101287547 */ /* 0x000fea000b800000 */
[----:B------:R-:W0:Y:S01]  /*0850*/  LDC R9, c[0x0][0x390] ;  /* 0x0000e400ff097b82 */ /* 0x000e220000000800 */
[----:B------:R-:W-:-:S07]  /*0860*/  IADD3 R7, PT, PT, R14, UR4, RZ ;  /* 0x000000040e077c10 */ /* 0x000fce000fffe0ff */
[----:B------:R-:W1:Y:S08]  /*0870*/  LDC.64 R2, c[0x0][0x388] ;  /* 0x0000e200ff027b82 */ /* 0x000e700000000a00 */
[----:B------:R-:W2:Y:S01]  /*0880*/  LDC.64 R4, c[0x0][0x398] ;  /* 0x0000e600ff047b82 */ /* 0x000ea20000000a00 */
[----:B0-----:R-:W-:Y:S02]  /*0890*/  IMAD R9, R9, UR4, R0 ;  /* 0x0000000409097c24 */ /* 0x001fe4000f8e0200 */
[----:B-1----:R-:W-:-:S06]  /*08a0*/  IMAD.WIDE.U32 R2, R7, 0x4, R2 ;  /* 0x0000000407027825 */ /* 0x002fcc00078e0002 */
[----:B------:R-:W3:Y:S01]  /*08b0*/  LDG.E R2, desc[UR8][R2.64] ;  /* 0x0000000802027981 */ /* 0x000ee2000c1e1900 */
[----:B--2---:R-:W-:-:S06]  /*08c0*/  IMAD.WIDE R4, R9, 0x4, R4 ;  /* 0x0000000409047825 */ /* 0x004fcc00078e0204 */
[----:B------:R-:W3:Y:S02]  /*08d0*/  LDG.E R4, desc[UR8][R4.64] ;  /* 0x0000000804047981 */ /* 0x000ee4000c1e1900 */
[----:B---3--:R-:W-:-:S07]  /*08e0*/  FFMA R17, R2, R4, R17 ;  /* 0x0000000402117223 */ /* 0x008fce0000000011 */
.L_x_0:
[----:B------:R-:W0:Y:S01]  /*08f0*/  LDC.64 R2, c[0x0][0x3a8] ;  /* 0x0000ea00ff027b82 */ /* 0x000e220000000a00 */
[----:B------:R-:W-:-:S04]  /*0900*/  IMAD R15, R15, UR10, R0 ;  /* 0x0000000a0f0f7c24 */ /* 0x000fc8000f8e0200 */
[----:B0-----:R-:W-:-:S05]  /*0910*/  IMAD.WIDE R2, R15, 0x4, R2 ;  /* 0x000000040f027825 */ /* 0x001fca00078e0202 */
[----:B------:R-:W-:Y:S01]  /*0920*/  STG.E desc[UR8][R2.64], R17 ;  /* 0x0000001102007986 */ /* 0x000fe2000c101908 */
[----:B------:R-:W-:Y:S05]  /*0930*/  EXIT ;  /* 0x000000000000794d */ /* 0x000fea0003800000 */
.L_x_5:
[----:B------:R-:W-:-:S00]  /*0940*/  BRA `(.L_x_5) ;  /* 0xfffffffc00fc7947 */ /* 0x000fc0000383ffff */
[----:B------:R-:W-:-:S00]  /*0950*/  NOP ;  /* 0x0000000000007918 */ /* 0x000fc00000000000 */
        /* <DEDUP_REMOVED lines=10> */
.L_x_6:


//--------------------- .nv.shared.reserved.0     --------------------------
	.section	.nv.shared.reserved.0,"aw",@nobits
	.weak		__nv_reservedSMEM_offset_0_alias
	.size		__nv_reservedSMEM_offset_0_alias, 0, 64
	.other		__nv_reservedSMEM_offset_0_alias,@"STO_CUDA_RESERVED_SHARED STV_DEFAULT"
__nv_reservedSMEM_offset_0_alias:
	.zero		0
	.zero		64


//--------------------- .nv.constant0._Z12MatMulKernel6MatrixS_S_ --------------------------
	.section	.nv.constant0._Z12MatMulKernel6MatrixS_S_,"a",@progbits
	.sectionflags	@""
	.align	4
.nv.constant0._Z12MatMulKernel6MatrixS_S_:
	.zero		944


//--------------------- SYMBOLS --------------------------

	.type		.nv.reservedSmem.offset0,@object
	.size		.nv.reservedSmem.offset0,0x4
